//
// Generated by NVIDIA NVVM Compiler
//
// Compiler Build ID: CL-36424714
// Cuda compilation tools, release 13.0, V13.0.88
// Based on NVVM 20.0.0
//

.version 9.0
.target sm_100
.address_size 64

	// .globl	_Z15findClosestDotsPiS_i
// _ZZ11findClosestPiS_iiE7partial has been demoted

.visible .entry _Z15findClosestDotsPiS_i(
	.param .u64 .ptr .align 1 _Z15findClosestDotsPiS_i_param_0,
	.param .u64 .ptr .align 1 _Z15findClosestDotsPiS_i_param_1,
	.param .u32 _Z15findClosestDotsPiS_i_param_2
)
{
	.reg .pred 	%p<6>;
	.reg .b32 	%r<28>;
	.reg .b64 	%rd<11>;
	// demoted variable
	.shared .align 4 .b8 _ZZ11findClosestPiS_iiE7partial[4096];
	ld.param.u64 	%rd3, [_Z15findClosestDotsPiS_i_param_0];
	ld.param.u64 	%rd4, [_Z15findClosestDotsPiS_i_param_1];
	cvta.to.global.u64 	%rd1, %rd4;
	cvta.to.global.u64 	%rd5, %rd3;
	mov.u32 	%r1, %ntid.x;
	mov.u32 	%r2, %ctaid.x;
	mov.u32 	%r3, %tid.x;
	mad.lo.s32 	%r8, %r1, %r2, %r3;
	mul.wide.s32 	%rd6, %r8, 4;
	add.s64 	%rd7, %rd5, %rd6;
	ld.global.u32 	%r9, [%rd7];
	shl.b32 	%r10, %r3, 2;
	mov.u32 	%r11, _ZZ11findClosestPiS_iiE7partial;
	add.s32 	%r4, %r11, %r10;
	st.shared.u32 	[%r4], %r9;
	bar.sync 	0;
	mov.b32 	%r27, 1;
$L__BB0_1:
	shl.b32 	%r6, %r27, 1;
	add.s32 	%r12, %r6, -1;
	and.b32  	%r13, %r12, %r3;
	setp.ne.s32 	%p1, %r13, 0;
	@%p1 bra 	$L__BB0_3;
	shl.b32 	%r14, %r27, 2;
	add.s32 	%r15, %r4, %r14;
	ld.shared.u32 	%r16, [%r15];
	ld.shared.u32 	%r17, [%r4];
	add.s32 	%r18, %r17, %r16;
	st.shared.u32 	[%r4], %r18;
$L__BB0_3:
	bar.sync 	0;
	setp.le.s32 	%p2, %r6, %r1;
	mov.u32 	%r27, %r6;
	@%p2 bra 	$L__BB0_1;
	setp.ne.s32 	%p3, %r3, 0;
	mul.wide.u32 	%rd8, %r2, 4;
	add.s64 	%rd2, %rd1, %rd8;
	@%p3 bra 	$L__BB0_6;
	ld.shared.u32 	%r19, [_ZZ11findClosestPiS_iiE7partial];
	st.global.u32 	[%rd2], %r19;
$L__BB0_6:
	bar.sync 	0;
	add.s32 	%r20, %r2, %r3;
	mul.wide.s32 	%rd9, %r20, 4;
	add.s64 	%rd10, %rd1, %rd9;
	ld.global.u32 	%r21, [%rd10];
	st.shared.u32 	[%r4], %r21;
	bar.sync 	0;
	and.b32  	%r22, %r3, 1;
	setp.eq.b32 	%p4, %r22, 1;
	@%p4 bra 	$L__BB0_8;
	ld.shared.u32 	%r23, [%r4+4];
	ld.shared.u32 	%r24, [%r4];
	add.s32 	%r25, %r24, %r23;
	st.shared.u32 	[%r4], %r25;
$L__BB0_8:
	setp.ne.s32 	%p5, %r3, 0;
	bar.sync 	0;
	@%p5 bra 	$L__BB0_10;
	ld.shared.u32 	%r26, [_ZZ11findClosestPiS_iiE7partial];
	st.global.u32 	[%rd2], %r26;
$L__BB0_10:
	ret;

}


// ===== COMPILED SASS (sm_100) =====

	.target	sm_100

	.elftype	@"ET_EXEC"


//--------------------- .note.nv.tkinfo           --------------------------
	.section	.note.nv.tkinfo,"",@"SHT_NOTE"
	.sectionflags	@"SHF_NOTE_NV_TKINFO"
	.tkinfo
        /*0018*/ 	.word	0x00000002
        /*0030*/ 	.string	""
        /*0030*/ 	.string	"ptxas"
        /*0030*/ 	.string	"Cuda compilation tools, release 13.0, V13.0.88"
        /*0030*/ 	.string	"Build cuda_13.0.r13.0/compiler.36424714_0"
        /*0030*/ 	.string	"-arch sm_100 -m 64 "



//--------------------- .note.nv.cuinfo           --------------------------
	.section	.note.nv.cuinfo,"",@"SHT_NOTE"
	.sectionflags	@"SHF_NOTE_NV_CUINFO"
        /*0018*/ 	.short	0x0002
        /*001a*/ 	.short	0x0064
        /*001c*/ 	.short	0x0082
	.zero		2


//--------------------- .nv.info                  --------------------------
	.section	.nv.info,"",@"SHT_CUDA_INFO"
	.align	4


	//----- nvinfo : EIATTR_REGCOUNT
	.align		4
        /*0000*/ 	.byte	0x04, 0x2f
        /*0002*/ 	.short	(.L_1 - .L_0)
	.align		4
.L_0:
        /*0004*/ 	.word	index@(_Z15findClosestDotsPiS_i)
        /*0008*/ 	.word	0x00000010


	//----- nvinfo : EIATTR_FRAME_SIZE
	.align		4
.L_1:
        /*000c*/ 	.byte	0x04, 0x11
        /*000e*/ 	.short	(.L_3 - .L_2)
	.align		4
.L_2:
        /*0010*/ 	.word	index@(_Z15findClosestDotsPiS_i)
        /*0014*/ 	.word	0x00000000


	//----- nvinfo : EIATTR_MIN_STACK_SIZE
	.align		4
.L_3:
        /*0018*/ 	.byte	0x04, 0x12
        /*001a*/ 	.short	(.L_5 - .L_4)
	.align		4
.L_4:
        /*001c*/ 	.word	index@(_Z15findClosestDotsPiS_i)
        /*0020*/ 	.word	0x00000000
.L_5:


//--------------------- .nv.compat                --------------------------
	.section	.nv.compat,"",@"SHT_CUDA_COMPAT_INFO"
	.align	4
        /*0000*/ 	.byte	0x02, 0x09, 0x00, 0x00, 0x02, 0x02, 0x01, 0x00, 0x02, 0x05, 0x05, 0x00, 0x03, 0x07, 0x01, 0x01
        /*0010*/ 	.byte	0x02, 0x03, 0x00, 0x00, 0x02, 0x06, 0x01, 0x00, 0x04, 0x0b, 0x08, 0x00, 0x09, 0x00, 0x00, 0x00
        /*0020*/ 	.byte	0x00, 0x00, 0x00, 0x00


//--------------------- .nv.info._Z15findClosestDotsPiS_i --------------------------
	.section	.nv.info._Z15findClosestDotsPiS_i,"",@"SHT_CUDA_INFO"
	.sectionflags	@""
	.align	4


	//----- nvinfo : EIATTR_CUDA_API_VERSION
	.align		4
        /*0000*/ 	.byte	0x04, 0x37
        /*0002*/ 	.short	(.L_7 - .L_6)
.L_6:
        /*0004*/ 	.word	0x00000082


	//----- nvinfo : EIATTR_KPARAM_INFO
	.align		4
.L_7:
        /*0008*/ 	.byte	0x04, 0x17
        /*000a*/ 	.short	(.L_9 - .L_8)
.L_8:
        /*000c*/ 	.word	0x00000000
        /*0010*/ 	.short	0x0002
        /*0012*/ 	.short	0x0010
        /*0014*/ 	.byte	0x00, 0xf0, 0x11, 0x00


	//----- nvinfo : EIATTR_KPARAM_INFO
	.align		4
.L_9:
        /*0018*/ 	.byte	0x04, 0x17
        /*001a*/ 	.short	(.L_11 - .L_10)
.L_10:
        /*001c*/ 	.word	0x00000000
        /*0020*/ 	.short	0x0001
        /*0022*/ 	.short	0x0008
        /*0024*/ 	.byte	0x00, 0xf5, 0x21, 0x00


	//----- nvinfo : EIATTR_KPARAM_INFO
	.align		4
.L_11:
        /*0028*/ 	.byte	0x04, 0x17
        /*002a*/ 	.short	(.L_13 - .L_12)
.L_12:
        /*002c*/ 	.word	0x00000000
        /*0030*/ 	.short	0x0000
        /*0032*/ 	.short	0x0000
        /*0034*/ 	.byte	0x00, 0xf5, 0x21, 0x00


	//----- nvinfo : EIATTR_SPARSE_MMA_MASK
	.align		4
.L_13:
        /*0038*/ 	.byte	0x03, 0x50
        /*003a*/ 	.short	0x0000


	//----- nvinfo : EIATTR_MAXREG_COUNT
	.align		4
        /*003c*/ 	.byte	0x03, 0x1b
        /*003e*/ 	.short	0x00ff


	//----- nvinfo : EIATTR_NUM_BARRIERS
	.align		4
        /*0040*/ 	.byte	0x02, 0x4c
        /*0042*/ 	.byte	0x01
	.zero		1


	//----- nvinfo : EIATTR_MERCURY_ISA_VERSION
	.align		4
        /*0044*/ 	.byte	0x03, 0x5f
        /*0046*/ 	.short	0x0101


	//----- nvinfo : EIATTR_VRC_CTA_INIT_COUNT
	.align		4
        /*0048*/ 	.byte	0x02, 0x4a
	.zero		1
	.zero		1


	//----- nvinfo : EIATTR_EXIT_INSTR_OFFSETS
	.align		4
        /*004c*/ 	.byte	0x04, 0x1c
        /*004e*/ 	.short	(.L_15 - .L_14)


	//   ....[0]....
.L_14:
        /*0050*/ 	.word	0x00000310


	//   ....[1]....
        /*0054*/ 	.word	0x00000370


	//----- nvinfo : EIATTR_CBANK_PARAM_SIZE
	.align		4
.L_15:
        /*0058*/ 	.byte	0x03, 0x19
        /*005a*/ 	.short	0x0014


	//----- nvinfo : EIATTR_PARAM_CBANK
	.align		4
        /*005c*/ 	.byte	0x04, 0x0a
        /*005e*/ 	.short	(.L_17 - .L_16)
	.align		4
.L_16:
        /*0060*/ 	.word	index@(.nv.constant0._Z15findClosestDotsPiS_i)
        /*0064*/ 	.short	0x0380
        /*0066*/ 	.short	0x0014


	//----- nvinfo : EIATTR_SW_WAR
	.align		4
.L_17:
        /*0068*/ 	.byte	0x04, 0x36
        /*006a*/ 	.short	(.L_19 - .L_18)
.L_18:
        /*006c*/ 	.word	0x00000008
.L_19:


//--------------------- .nv.callgraph             --------------------------
	.section	.nv.callgraph,"",@"SHT_CUDA_CALLGRAPH"
	.align	4
	.sectionentsize	8
	.align		4
        /*0000*/ 	.word	0x00000000
	.align		4
        /*0004*/ 	.word	0xffffffff
	.align		4
        /*0008*/ 	.word	0x00000000
	.align		4
        /*000c*/ 	.word	0xfffffffe
	.align		4
        /*0010*/ 	.word	0x00000000
	.align		4
        /*0014*/ 	.word	0xfffffffd
	.align		4
        /*0018*/ 	.word	0x00000000
	.align		4
        /*001c*/ 	.word	0xfffffffc


//--------------------- .text._Z15findClosestDotsPiS_i --------------------------
	.section	.text._Z15findClosestDotsPiS_i,"ax",@progbits
	.align	128
        .global         _Z15findClosestDotsPiS_i
        .type           _Z15findClosestDotsPiS_i,@function
        .size           _Z15findClosestDotsPiS_i,(.L_x_2 - _Z15findClosestDotsPiS_i)
        .other          _Z15findClosestDotsPiS_i,@"STO_CUDA_ENTRY STV_DEFAULT"
_Z15findClosestDotsPiS_i:
.text._Z15findClosestDotsPiS_i:
[----:B------:R-:W-:Y:S01]  /*0000*/  LDC R1, c[0x0][0x37c] ;  /* 0x0000df00ff017b82 */ /* 0x000fe20000000800 */
[----:B------:R-:W0:Y:S07]  /*0010*/  S2R R13, SR_CTAID.X ;  /* 0x00000000000d7919 */ /* 0x000e2e0000002500 */
[----:B------:R-:W1:Y:S01]  /*0020*/  LDC.64 R2, c[0x0][0x380] ;  /* 0x0000e000ff027b82 */ /* 0x000e620000000a00 */
[----:B------:R-:W0:Y:S01]  /*0030*/  LDCU UR8, c[0x0][0x360] ;  /* 0x00006c00ff0877ac */ /* 0x000e220008000800 */
[----:B------:R-:W0:Y:S01]  /*0040*/  S2R R6, SR_TID.X ;  /* 0x0000000000067919 */ /* 0x000e220000002100 */
[----:B------:R-:W2:Y:S01]  /*0050*/  LDCU.64 UR6, c[0x0][0x358] ;  /* 0x00006b00ff0677ac */ /* 0x000ea20008000a00 */
[----:B0-----:R-:W-:-:S04]  /*0060*/  IMAD R5, R13, UR8, R6 ;  /* 0x000000080d057c24 */ /* 0x001fc8000f8e0206 */
[----:B-1----:R-:W-:-:S06]  /*0070*/  IMAD.WIDE R2, R5, 0x4, R2 ;  /* 0x0000000405027825 */ /* 0x002fcc00078e0202 */
[----:B--2---:R-:W2:Y:S01]  /*0080*/  LDG.E R2, desc[UR6][R2.64] ;  /* 0x0000000602027981 */ /* 0x004ea2000c1e1900 */
[----:B------:R-:W0:Y:S01]  /*0090*/  S2UR UR5, SR_CgaCtaId ;  /* 0x00000000000579c3 */ /* 0x000e220000008800 */
[----:B------:R-:W-:Y:S01]  /*00a0*/  UMOV UR4, 0x400 ;  /* 0x0000040000047882 */ /* 0x000fe20000000000 */
[----:B------:R-:W-:Y:S01]  /*00b0*/  IMAD.MOV.U32 R0, RZ, RZ, 0x1 ;  /* 0x00000001ff007424 */ /* 0x000fe200078e00ff */
[----:B0-----:R-:W-:-:S06]  /*00c0*/  ULEA UR4, UR5, UR4, 0x18 ;  /* 0x0000000405047291 */ /* 0x001fcc000f8ec0ff */
[----:B------:R-:W-:-:S05]  /*00d0*/  LEA R7, R6, UR4, 0x2 ;  /* 0x0000000406077c11 */ /* 0x000fca000f8e10ff */
[----:B--2---:R0:W-:Y:S01]  /*00e0*/  STS [R7], R2 ;  /* 0x0000000207007388 */ /* 0x0041e20000000800 */
[----:B------:R-:W-:Y:S06]  /*00f0*/  BAR.SYNC.DEFER_BLOCKING 0x0 ;  /* 0x0000000000007b1d */ /* 0x000fec0000010000 */
.L_x_0:
[----:B------:R-:W-:-:S05]  /*0100*/  IMAD.SHL.U32 R5, R0, 0x2, RZ ;  /* 0x0000000200057824 */ /* 0x000fca00078e00ff */
[----:B0-----:R-:W-:-:S04]  /*0110*/  IADD3 R2, PT, PT, R5, -0x1, RZ ;  /* 0xffffffff05027810 */ /* 0x001fc80007ffe0ff */
[----:B------:R-:W-:-:S13]  /*0120*/  LOP3.LUT P0, RZ, R2, R6, RZ, 0xc0, !PT ;  /* 0x0000000602ff7212 */ /* 0x000fda000780c0ff */
[----:B------:R-:W-:Y:S01]  /*0130*/  @!P0 IMAD R2, R0, 0x4, R7 ;  /* 0x0000000400028824 */ /* 0x000fe200078e0207 */
[----:B------:R-:W-:Y:S01]  /*0140*/  @!P0 LDS R3, [R7] ;  /* 0x0000000007038984 */ /* 0x000fe20000000800 */
[----:B------:R-:W-:-:S04]  /*0150*/  MOV R0, R5 ;  /* 0x0000000500007202 */ /* 0x000fc80000000f00 */
[----:B------:R-:W0:Y:S02]  /*0160*/  @!P0 LDS R2, [R2] ;  /* 0x0000000002028984 */ /* 0x000e240000000800 */
[----:B0-----:R-:W-:-:S05]  /*0170*/  @!P0 IMAD.IADD R4, R2, 0x1, R3 ;  /* 0x0000000102048824 */ /* 0x001fca00078e0203 */
[----:B------:R1:W-:Y:S01]  /*0180*/  @!P0 STS [R7], R4 ;  /* 0x0000000407008388 */ /* 0x0003e20000000800 */
[----:B------:R-:W-:Y:S01]  /*0190*/  BAR.SYNC.DEFER_BLOCKING 0x0 ;  /* 0x0000000000007b1d */ /* 0x000fe20000010000 */
[----:B------:R-:W-:-:S13]  /*01a0*/  ISETP.GT.AND P0, PT, R5, UR8, PT ;  /* 0x0000000805007c0c */ /* 0x000fda000bf04270 */
[----:B-1----:R-:W-:Y:S05]  /*01b0*/  @!P0 BRA `(.L_x_0) ;  /* 0xfffffffc00d08947 */ /* 0x002fea000383ffff */
[----:B------:R-:W-:Y:S01]  /*01c0*/  ISETP.NE.AND P0, PT, R6, RZ, PT ;  /* 0x000000ff0600720c */ /* 0x000fe20003f05270 */
[----:B------:R-:W0:Y:S01]  /*01d0*/  LDC.64 R4, c[0x0][0x388] ;  /* 0x0000e200ff047b82 */ /* 0x000e220000000a00 */
[----:B------:R-:W-:-:S11]  /*01e0*/  IMAD.IADD R11, R13, 0x1, R6 ;  /* 0x000000010d0b7824 */ /* 0x000fd600078e0206 */
[----:B------:R-:W1:Y:S01]  /*01f0*/  @!P0 S2R R3, SR_CgaCtaId ;  /* 0x0000000000038919 */ /* 0x000e620000008800 */
[----:B------:R-:W-:-:S04]  /*0200*/  @!P0 MOV R0, 0x400 ;  /* 0x0000040000008802 */ /* 0x000fc80000000f00 */
[----:B-1----:R-:W-:Y:S01]  /*0210*/  @!P0 LEA R9, R3, R0, 0x18 ;  /* 0x0000000003098211 */ /* 0x002fe200078ec0ff */
[----:B0-----:R-:W-:-:S04]  /*0220*/  IMAD.WIDE.U32 R2, R13, 0x4, R4 ;  /* 0x000000040d027825 */ /* 0x001fc800078e0004 */
[----:B------:R-:W-:Y:S01]  /*0230*/  IMAD.WIDE R4, R11, 0x4, R4 ;  /* 0x000000040b047825 */ /* 0x000fe200078e0204 */
[----:B------:R-:W0:Y:S04]  /*0240*/  @!P0 LDS R9, [R9] ;  /* 0x0000000009098984 */ /* 0x000e280000000800 */
[----:B0-----:R-:W-:Y:S01]  /*0250*/  @!P0 STG.E desc[UR6][R2.64], R9 ;  /* 0x0000000902008986 */ /* 0x001fe2000c101906 */
[----:B------:R-:W-:Y:S06]  /*0260*/  BAR.SYNC.DEFER_BLOCKING 0x0 ;  /* 0x0000000000007b1d */ /* 0x000fec0000010000 */
[----:B------:R-:W2:Y:S01]  /*0270*/  LDG.E R4, desc[UR6][R4.64] ;  /* 0x0000000604047981 */ /* 0x000ea2000c1e1900 */
[----:B------:R-:W-:-:S04]  /*0280*/  LOP3.LUT R0, R6, 0x1, RZ, 0xc0, !PT ;  /* 0x0000000106007812 */ /* 0x000fc800078ec0ff */
[----:B------:R-:W-:Y:S01]  /*0290*/  ISETP.NE.U32.AND P1, PT, R0, 0x1, PT ;  /* 0x000000010000780c */ /* 0x000fe20003f25070 */
[----:B--2---:R-:W-:Y:S01]  /*02a0*/  STS [R7], R4 ;  /* 0x0000000407007388 */ /* 0x004fe20000000800 */
[----:B------:R-:W-:Y:S11]  /*02b0*/  BAR.SYNC.DEFER_BLOCKING 0x0 ;  /* 0x0000000000007b1d */ /* 0x000ff60000010000 */
[----:B------:R-:W-:Y:S04]  /*02c0*/  @P1 LDS R0, [R7+0x4] ;  /* 0x0000040007001984 */ /* 0x000fe80000000800 */
[----:B------:R-:W0:Y:S02]  /*02d0*/  @P1 LDS R11, [R7] ;  /* 0x00000000070b1984 */ /* 0x000e240000000800 */
[----:B0-----:R-:W-:-:S05]  /*02e0*/  @P1 IADD3 R0, PT, PT, R0, R11, RZ ;  /* 0x0000000b00001210 */ /* 0x001fca0007ffe0ff */
[----:B------:R0:W-:Y:S01]  /*02f0*/  @P1 STS [R7], R0 ;  /* 0x0000000007001388 */ /* 0x0001e20000000800 */
[----:B------:R-:W-:Y:S06]  /*0300*/  BAR.SYNC.DEFER_BLOCKING 0x0 ;  /* 0x0000000000007b1d */ /* 0x000fec0000010000 */
[----:B------:R-:W-:Y:S05]  /*0310*/  @P0 EXIT ;  /* 0x000000000000094d */ /* 0x000fea0003800000 */
[----:B------:R-:W1:Y:S01]  /*0320*/  S2UR UR5, SR_CgaCtaId ;  /* 0x00000000000579c3 */ /* 0x000e620000008800 */
[----:B------:R-:W-:Y:S02]  /*0330*/  UMOV UR4, 0x400 ;  /* 0x0000040000047882 */ /* 0x000fe40000000000 */
[----:B-1----:R-:W-:-:S09]  /*0340*/  ULEA UR4, UR5, UR4, 0x18 ;  /* 0x0000000405047291 */ /* 0x002fd2000f8ec0ff */
[----:B------:R-:W1:Y:S04]  /*0350*/  LDS R5, [UR4] ;  /* 0x00000004ff057984 */ /* 0x000e680008000800 */
[----:B-1----:R-:W-:Y:S01]  /*0360*/  STG.E desc[UR6][R2.64], R5 ;  /* 0x0000000502007986 */ /* 0x002fe2000c101906 */
[----:B------:R-:W-:Y:S05]  /*0370*/  EXIT ;  /* 0x000000000000794d */ /* 0x000fea0003800000 */
.L_x_1:
[----:B------:R-:W-:-:S00]  /*0380*/  BRA `(.L_x_1) ;  /* 0xfffffffc00fc7947 */ /* 0x000fc0000383ffff */
[----:B------:R-:W-:-:S00]  /*0390*/  NOP ;  /* 0x0000000000007918 */ /* 0x000fc00000000000 */
        /* <DEDUP_REMOVED lines=14> */
.L_x_2:


//--------------------- .nv.shared._Z15findClosestDotsPiS_i --------------------------
	.section	.nv.shared._Z15findClosestDotsPiS_i,"aw",@nobits
	.sectionflags	@""
	.align	4
.nv.shared._Z15findClosestDotsPiS_i:
	.zero		5120


//--------------------- .nv.shared.reserved.0     --------------------------
	.section	.nv.shared.reserved.0,"aw",@nobits
	.weak		__nv_reservedSMEM_offset_0_alias
	.size		__nv_reservedSMEM_offset_0_alias, 0, 64
	.other		__nv_reservedSMEM_offset_0_alias,@"STO_CUDA_RESERVED_SHARED STV_DEFAULT"
__nv_reservedSMEM_offset_0_alias:
	.zero		0
	.zero		64


//--------------------- .nv.constant0._Z15findClosestDotsPiS_i --------------------------
	.section	.nv.constant0._Z15findClosestDotsPiS_i,"a",@progbits
	.sectionflags	@""
	.align	4
.nv.constant0._Z15findClosestDotsPiS_i:
	.zero		916


//--------------------- SYMBOLS --------------------------

	.type		.nv.reservedSmem.offset0,@object
	.size		.nv.reservedSmem.offset0,0x4
	.type		.nv.reservedSmem.cap,@object
	.size		.nv.reservedSmem.cap,0x4
